//
// Generated by NVIDIA NVVM Compiler
//
// Compiler Build ID: CL-36424714
// Cuda compilation tools, release 13.0, V13.0.88
// Based on NVVM 20.0.0
//

.version 9.0
.target sm_100
.address_size 64

	// .globl	_Z26matrixMultiplicationKernelPfS_S_iiii

.visible .entry _Z26matrixMultiplicationKernelPfS_S_iiii(
	.param .u64 .ptr .align 1 _Z26matrixMultiplicationKernelPfS_S_iiii_param_0,
	.param .u64 .ptr .align 1 _Z26matrixMultiplicationKernelPfS_S_iiii_param_1,
	.param .u64 .ptr .align 1 _Z26matrixMultiplicationKernelPfS_S_iiii_param_2,
	.param .u32 _Z26matrixMultiplicationKernelPfS_S_iiii_param_3,
	.param .u32 _Z26matrixMultiplicationKernelPfS_S_iiii_param_4,
	.param .u32 _Z26matrixMultiplicationKernelPfS_S_iiii_param_5,
	.param .u32 _Z26matrixMultiplicationKernelPfS_S_iiii_param_6
)
{
	.reg .pred 	%p<6>;
	.reg .b32 	%r<72>;
	.reg .b32 	%f<21>;
	.reg .b64 	%rd<37>;

	ld.param.u64 	%rd4, [_Z26matrixMultiplicationKernelPfS_S_iiii_param_0];
	ld.param.u64 	%rd5, [_Z26matrixMultiplicationKernelPfS_S_iiii_param_1];
	ld.param.u64 	%rd6, [_Z26matrixMultiplicationKernelPfS_S_iiii_param_2];
	ld.param.u32 	%r16, [_Z26matrixMultiplicationKernelPfS_S_iiii_param_3];
	ld.param.u32 	%r14, [_Z26matrixMultiplicationKernelPfS_S_iiii_param_4];
	ld.param.u32 	%r15, [_Z26matrixMultiplicationKernelPfS_S_iiii_param_6];
	cvta.to.global.u64 	%rd1, %rd6;
	cvta.to.global.u64 	%rd2, %rd5;
	cvta.to.global.u64 	%rd3, %rd4;
	mov.u32 	%r17, %tid.x;
	mov.u32 	%r18, %ctaid.x;
	mov.u32 	%r19, %ntid.x;
	mad.lo.s32 	%r20, %r18, %r19, %r17;
	mul.lo.s32 	%r1, %r14, %r16;
	mul.lo.s32 	%r21, %r1, %r15;
	mul.lo.s32 	%r2, %r21, %r20;
	add.s32 	%r3, %r2, %r21;
	setp.lt.s32 	%p1, %r21, 1;
	@%p1 bra 	$L__BB0_6;
	add.s32 	%r22, %r2, 1;
	max.s32 	%r4, %r3, %r22;
	sub.s32 	%r23, %r4, %r2;
	and.b32  	%r5, %r23, 3;
	setp.eq.s32 	%p2, %r5, 0;
	mov.u32 	%r70, %r2;
	@%p2 bra 	$L__BB0_4;
	neg.s32 	%r68, %r5;
	mov.u32 	%r70, %r2;
$L__BB0_3:
	.pragma "nounroll";
	div.s32 	%r24, %r70, %r1;
	mul.lo.s32 	%r25, %r24, %r1;
	sub.s32 	%r26, %r70, %r25;
	div.s32 	%r27, %r26, %r14;
	mul.lo.s32 	%r28, %r27, %r14;
	sub.s32 	%r29, %r26, %r28;
	mad.lo.s32 	%r30, %r29, %r15, %r24;
	mad.lo.s32 	%r31, %r27, %r15, %r24;
	mul.wide.s32 	%rd7, %r26, 4;
	add.s64 	%rd8, %rd3, %rd7;
	ld.global.f32 	%f1, [%rd8];
	mul.wide.s32 	%rd9, %r30, 4;
	add.s64 	%rd10, %rd2, %rd9;
	ld.global.f32 	%f2, [%rd10];
	mul.wide.s32 	%rd11, %r31, 4;
	add.s64 	%rd12, %rd1, %rd11;
	ld.global.f32 	%f3, [%rd12];
	fma.rn.f32 	%f4, %f1, %f2, %f3;
	st.global.f32 	[%rd12], %f4;
	add.s32 	%r70, %r70, 1;
	add.s32 	%r68, %r68, 1;
	setp.ne.s32 	%p3, %r68, 0;
	@%p3 bra 	$L__BB0_3;
$L__BB0_4:
	sub.s32 	%r32, %r2, %r4;
	setp.gt.u32 	%p4, %r32, -4;
	@%p4 bra 	$L__BB0_6;
$L__BB0_5:
	div.s32 	%r33, %r70, %r1;
	mul.lo.s32 	%r34, %r33, %r1;
	sub.s32 	%r35, %r70, %r34;
	div.s32 	%r36, %r35, %r14;
	mul.lo.s32 	%r37, %r36, %r14;
	sub.s32 	%r38, %r35, %r37;
	mad.lo.s32 	%r39, %r38, %r15, %r33;
	mad.lo.s32 	%r40, %r36, %r15, %r33;
	mul.wide.s32 	%rd13, %r35, 4;
	add.s64 	%rd14, %rd3, %rd13;
	ld.global.f32 	%f5, [%rd14];
	mul.wide.s32 	%rd15, %r39, 4;
	add.s64 	%rd16, %rd2, %rd15;
	ld.global.f32 	%f6, [%rd16];
	mul.wide.s32 	%rd17, %r40, 4;
	add.s64 	%rd18, %rd1, %rd17;
	ld.global.f32 	%f7, [%rd18];
	fma.rn.f32 	%f8, %f5, %f6, %f7;
	st.global.f32 	[%rd18], %f8;
	add.s32 	%r41, %r70, 1;
	div.s32 	%r42, %r41, %r1;
	mul.lo.s32 	%r43, %r42, %r1;
	sub.s32 	%r44, %r41, %r43;
	div.s32 	%r45, %r44, %r14;
	mul.lo.s32 	%r46, %r45, %r14;
	sub.s32 	%r47, %r44, %r46;
	mad.lo.s32 	%r48, %r47, %r15, %r42;
	mad.lo.s32 	%r49, %r45, %r15, %r42;
	mul.wide.s32 	%rd19, %r44, 4;
	add.s64 	%rd20, %rd3, %rd19;
	ld.global.f32 	%f9, [%rd20];
	mul.wide.s32 	%rd21, %r48, 4;
	add.s64 	%rd22, %rd2, %rd21;
	ld.global.f32 	%f10, [%rd22];
	mul.wide.s32 	%rd23, %r49, 4;
	add.s64 	%rd24, %rd1, %rd23;
	ld.global.f32 	%f11, [%rd24];
	fma.rn.f32 	%f12, %f9, %f10, %f11;
	st.global.f32 	[%rd24], %f12;
	add.s32 	%r50, %r70, 2;
	div.s32 	%r51, %r50, %r1;
	mul.lo.s32 	%r52, %r51, %r1;
	sub.s32 	%r53, %r50, %r52;
	div.s32 	%r54, %r53, %r14;
	mul.lo.s32 	%r55, %r54, %r14;
	sub.s32 	%r56, %r53, %r55;
	mad.lo.s32 	%r57, %r56, %r15, %r51;
	mad.lo.s32 	%r58, %r54, %r15, %r51;
	mul.wide.s32 	%rd25, %r53, 4;
	add.s64 	%rd26, %rd3, %rd25;
	ld.global.f32 	%f13, [%rd26];
	mul.wide.s32 	%rd27, %r57, 4;
	add.s64 	%rd28, %rd2, %rd27;
	ld.global.f32 	%f14, [%rd28];
	mul.wide.s32 	%rd29, %r58, 4;
	add.s64 	%rd30, %rd1, %rd29;
	ld.global.f32 	%f15, [%rd30];
	fma.rn.f32 	%f16, %f13, %f14, %f15;
	st.global.f32 	[%rd30], %f16;
	add.s32 	%r59, %r70, 3;
	div.s32 	%r60, %r59, %r1;
	mul.lo.s32 	%r61, %r60, %r1;
	sub.s32 	%r62, %r59, %r61;
	div.s32 	%r63, %r62, %r14;
	mul.lo.s32 	%r64, %r63, %r14;
	sub.s32 	%r65, %r62, %r64;
	mad.lo.s32 	%r66, %r65, %r15, %r60;
	mad.lo.s32 	%r67, %r63, %r15, %r60;
	mul.wide.s32 	%rd31, %r62, 4;
	add.s64 	%rd32, %rd3, %rd31;
	ld.global.f32 	%f17, [%rd32];
	mul.wide.s32 	%rd33, %r66, 4;
	add.s64 	%rd34, %rd2, %rd33;
	ld.global.f32 	%f18, [%rd34];
	mul.wide.s32 	%rd35, %r67, 4;
	add.s64 	%rd36, %rd1, %rd35;
	ld.global.f32 	%f19, [%rd36];
	fma.rn.f32 	%f20, %f17, %f18, %f19;
	st.global.f32 	[%rd36], %f20;
	add.s32 	%r70, %r70, 4;
	setp.lt.s32 	%p5, %r70, %r3;
	@%p5 bra 	$L__BB0_5;
$L__BB0_6:
	ret;

}


// ===== COMPILED SASS (sm_100) =====

	.target	sm_100

	.elftype	@"ET_EXEC"


//--------------------- .note.nv.tkinfo           --------------------------
	.section	.note.nv.tkinfo,"",@"SHT_NOTE"
	.sectionflags	@"SHF_NOTE_NV_TKINFO"
	.tkinfo
        /*0018*/ 	.word	0x00000002
        /*0030*/ 	.string	""
        /*0030*/ 	.string	"ptxas"
        /*0030*/ 	.string	"Cuda compilation tools, release 13.0, V13.0.88"
        /*0030*/ 	.string	"Build cuda_13.0.r13.0/compiler.36424714_0"
        /*0030*/ 	.string	"-arch sm_100 -m 64 "



//--------------------- .note.nv.cuinfo           --------------------------
	.section	.note.nv.cuinfo,"",@"SHT_NOTE"
	.sectionflags	@"SHF_NOTE_NV_CUINFO"
        /*0018*/ 	.short	0x0002
        /*001a*/ 	.short	0x0064
        /*001c*/ 	.short	0x0082
	.zero		2


//--------------------- .nv.info                  --------------------------
	.section	.nv.info,"",@"SHT_CUDA_INFO"
	.align	4


	//----- nvinfo : EIATTR_REGCOUNT
	.align		4
        /*0000*/ 	.byte	0x04, 0x2f
        /*0002*/ 	.short	(.L_1 - .L_0)
	.align		4
.L_0:
        /*0004*/ 	.word	index@(_Z26matrixMultiplicationKernelPfS_S_iiii)
        /*0008*/ 	.word	0x00000020


	//----- nvinfo : EIATTR_FRAME_SIZE
	.align		4
.L_1:
        /*000c*/ 	.byte	0x04, 0x11
        /*000e*/ 	.short	(.L_3 - .L_2)
	.align		4
.L_2:
        /*0010*/ 	.word	index@(_Z26matrixMultiplicationKernelPfS_S_iiii)
        /*0014*/ 	.word	0x00000000


	//----- nvinfo : EIATTR_MIN_STACK_SIZE
	.align		4
.L_3:
        /*0018*/ 	.byte	0x04, 0x12
        /*001a*/ 	.short	(.L_5 - .L_4)
	.align		4
.L_4:
        /*001c*/ 	.word	index@(_Z26matrixMultiplicationKernelPfS_S_iiii)
        /*0020*/ 	.word	0x00000000
.L_5:


//--------------------- .nv.compat                --------------------------
	.section	.nv.compat,"",@"SHT_CUDA_COMPAT_INFO"
	.align	4
        /*0000*/ 	.byte	0x02, 0x09, 0x00, 0x00, 0x02, 0x02, 0x01, 0x00, 0x02, 0x05, 0x05, 0x00, 0x03, 0x07, 0x01, 0x01
        /*0010*/ 	.byte	0x02, 0x03, 0x00, 0x00, 0x02, 0x06, 0x01, 0x00, 0x04, 0x0b, 0x08, 0x00, 0x09, 0x00, 0x00, 0x00
        /*0020*/ 	.byte	0x00, 0x00, 0x00, 0x00


//--------------------- .nv.info._Z26matrixMultiplicationKernelPfS_S_iiii --------------------------
	.section	.nv.info._Z26matrixMultiplicationKernelPfS_S_iiii,"",@"SHT_CUDA_INFO"
	.sectionflags	@""
	.align	4


	//----- nvinfo : EIATTR_CUDA_API_VERSION
	.align		4
        /*0000*/ 	.byte	0x04, 0x37
        /*0002*/ 	.short	(.L_7 - .L_6)
.L_6:
        /*0004*/ 	.word	0x00000082


	//----- nvinfo : EIATTR_KPARAM_INFO
	.align		4
.L_7:
        /*0008*/ 	.byte	0x04, 0x17
        /*000a*/ 	.short	(.L_9 - .L_8)
.L_8:
        /*000c*/ 	.word	0x00000000
        /*0010*/ 	.short	0x0006
        /*0012*/ 	.short	0x0024
        /*0014*/ 	.byte	0x00, 0xf0, 0x11, 0x00


	//----- nvinfo : EIATTR_KPARAM_INFO
	.align		4
.L_9:
        /*0018*/ 	.byte	0x04, 0x17
        /*001a*/ 	.short	(.L_11 - .L_10)
.L_10:
        /*001c*/ 	.word	0x00000000
        /*0020*/ 	.short	0x0005
        /*0022*/ 	.short	0x0020
        /*0024*/ 	.byte	0x00, 0xf0, 0x11, 0x00


	//----- nvinfo : EIATTR_KPARAM_INFO
	.align		4
.L_11:
        /*0028*/ 	.byte	0x04, 0x17
        /*002a*/ 	.short	(.L_13 - .L_12)
.L_12:
        /*002c*/ 	.word	0x00000000
        /*0030*/ 	.short	0x0004
        /*0032*/ 	.short	0x001c
        /*0034*/ 	.byte	0x00, 0xf0, 0x11, 0x00


	//----- nvinfo : EIATTR_KPARAM_INFO
	.align		4
.L_13:
        /*0038*/ 	.byte	0x04, 0x17
        /*003a*/ 	.short	(.L_15 - .L_14)
.L_14:
        /*003c*/ 	.word	0x00000000
        /*0040*/ 	.short	0x0003
        /*0042*/ 	.short	0x0018
        /*0044*/ 	.byte	0x00, 0xf0, 0x11, 0x00


	//----- nvinfo : EIATTR_KPARAM_INFO
	.align		4
.L_15:
        /*0048*/ 	.byte	0x04, 0x17
        /*004a*/ 	.short	(.L_17 - .L_16)
.L_16:
        /*004c*/ 	.word	0x00000000
        /*0050*/ 	.short	0x0002
        /*0052*/ 	.short	0x0010
        /*0054*/ 	.byte	0x00, 0xf5, 0x21, 0x00


	//----- nvinfo : EIATTR_KPARAM_INFO
	.align		4
.L_17:
        /*0058*/ 	.byte	0x04, 0x17
        /*005a*/ 	.short	(.L_19 - .L_18)
.L_18:
        /*005c*/ 	.word	0x00000000
        /*0060*/ 	.short	0x0001
        /*0062*/ 	.short	0x0008
        /*0064*/ 	.byte	0x00, 0xf5, 0x21, 0x00


	//----- nvinfo : EIATTR_KPARAM_INFO
	.align		4
.L_19:
        /*0068*/ 	.byte	0x04, 0x17
        /*006a*/ 	.short	(.L_21 - .L_20)
.L_20:
        /*006c*/ 	.word	0x00000000
        /*0070*/ 	.short	0x0000
        /*0072*/ 	.short	0x0000
        /*0074*/ 	.byte	0x00, 0xf5, 0x21, 0x00


	//----- nvinfo : EIATTR_SPARSE_MMA_MASK
	.align		4
.L_21:
        /*0078*/ 	.byte	0x03, 0x50
        /*007a*/ 	.short	0x0000


	//----- nvinfo : EIATTR_MAXREG_COUNT
	.align		4
        /*007c*/ 	.byte	0x03, 0x1b
        /*007e*/ 	.short	0x00ff


	//----- nvinfo : EIATTR_MERCURY_ISA_VERSION
	.align		4
        /*0080*/ 	.byte	0x03, 0x5f
        /*0082*/ 	.short	0x0101


	//----- nvinfo : EIATTR_VRC_CTA_INIT_COUNT
	.align		4
        /*0084*/ 	.byte	0x02, 0x4a
	.zero		1
	.zero		1


	//----- nvinfo : EIATTR_EXIT_INSTR_OFFSETS
	.align		4
        /*0088*/ 	.byte	0x04, 0x1c
        /*008a*/ 	.short	(.L_23 - .L_22)


	//   ....[0]....
.L_22:
        /*008c*/ 	.word	0x000000b0


	//   ....[1]....
        /*0090*/ 	.word	0x00000610


	//   ....[2]....
        /*0094*/ 	.word	0x000012b0


	//----- nvinfo : EIATTR_CRS_STACK_SIZE
	.align		4
.L_23:
        /*0098*/ 	.byte	0x04, 0x1e
        /*009a*/ 	.short	(.L_25 - .L_24)
.L_24:
        /*009c*/ 	.word	0x00000000


	//----- nvinfo : EIATTR_CBANK_PARAM_SIZE
	.align		4
.L_25:
        /*00a0*/ 	.byte	0x03, 0x19
        /*00a2*/ 	.short	0x0028


	//----- nvinfo : EIATTR_PARAM_CBANK
	.align		4
        /*00a4*/ 	.byte	0x04, 0x0a
        /*00a6*/ 	.short	(.L_27 - .L_26)
	.align		4
.L_26:
        /*00a8*/ 	.word	index@(.nv.constant0._Z26matrixMultiplicationKernelPfS_S_iiii)
        /*00ac*/ 	.short	0x0380
        /*00ae*/ 	.short	0x0028


	//----- nvinfo : EIATTR_SW_WAR
	.align		4
.L_27:
        /*00b0*/ 	.byte	0x04, 0x36
        /*00b2*/ 	.short	(.L_29 - .L_28)
.L_28:
        /*00b4*/ 	.word	0x00000008
.L_29:


//--------------------- .nv.callgraph             --------------------------
	.section	.nv.callgraph,"",@"SHT_CUDA_CALLGRAPH"
	.align	4
	.sectionentsize	8
	.align		4
        /*0000*/ 	.word	0x00000000
	.align		4
        /*0004*/ 	.word	0xffffffff
	.align		4
        /*0008*/ 	.word	0x00000000
	.align		4
        /*000c*/ 	.word	0xfffffffe
	.align		4
        /*0010*/ 	.word	0x00000000
	.align		4
        /*0014*/ 	.word	0xfffffffd
	.align		4
        /*0018*/ 	.word	0x00000000
	.align		4
        /*001c*/ 	.word	0xfffffffc


//--------------------- .text._Z26matrixMultiplicationKernelPfS_S_iiii --------------------------
	.section	.text._Z26matrixMultiplicationKernelPfS_S_iiii,"ax",@progbits
	.align	128
        .global         _Z26matrixMultiplicationKernelPfS_S_iiii
        .type           _Z26matrixMultiplicationKernelPfS_S_iiii,@function
        .size           _Z26matrixMultiplicationKernelPfS_S_iiii,(.L_x_5 - _Z26matrixMultiplicationKernelPfS_S_iiii)
        .other          _Z26matrixMultiplicationKernelPfS_S_iiii,@"STO_CUDA_ENTRY STV_DEFAULT"
_Z26matrixMultiplicationKernelPfS_S_iiii:
.text._Z26matrixMultiplicationKernelPfS_S_iiii:
[----:B------:R-:W-:Y:S01]  /*0000*/  LDC R1, c[0x0][0x37c] ;  /* 0x0000df00ff017b82 */ /* 0x000fe20000000800 */
[----:B------:R-:W0:Y:S01]  /*0010*/  LDCU.64 UR6, c[0x0][0x398] ;  /* 0x00007300ff0677ac */ /* 0x000e220008000a00 */
[----:B------:R-:W1:Y:S06]  /*0020*/  S2R R2, SR_TID.X ;  /* 0x0000000000027919 */ /* 0x000e6c0000002100 */
[----:B------:R-:W1:Y:S01]  /*0030*/  S2UR UR4, SR_CTAID.X ;  /* 0x00000000000479c3 */ /* 0x000e620000002500 */
[----:B------:R-:W2:Y:S07]  /*0040*/  LDCU UR5, c[0x0][0x3a4] ;  /* 0x00007480ff0577ac */ /* 0x000eae0008000800 */
[----:B------:R-:W1:Y:S01]  /*0050*/  LDC R5, c[0x0][0x360] ;  /* 0x0000d800ff057b82 */ /* 0x000e620000000800 */
[----:B0-----:R-:W-:-:S04]  /*0060*/  IMAD.U32 R6, RZ, RZ, UR7 ;  /* 0x00000007ff067e24 */ /* 0x001fc8000f8e00ff */
[----:B------:R-:W-:-:S04]  /*0070*/  IMAD R0, R6, UR6, RZ ;  /* 0x0000000606007c24 */ /* 0x000fc8000f8e02ff */
[----:B--2---:R-:W-:-:S05]  /*0080*/  IMAD R3, R0, UR5, RZ ;  /* 0x0000000500037c24 */ /* 0x004fca000f8e02ff */
[----:B------:R-:W-:Y:S01]  /*0090*/  ISETP.GE.AND P0, PT, R3, 0x1, PT ;  /* 0x000000010300780c */ /* 0x000fe20003f06270 */
[----:B-1----:R-:W-:-:S12]  /*00a0*/  IMAD R2, R5, UR4, R2 ;  /* 0x0000000405027c24 */ /* 0x002fd8000f8e0202 */
[----:B------:R-:W-:Y:S05]  /*00b0*/  @!P0 EXIT ;  /* 0x000000000000894d */ /* 0x000fea0003800000 */
[----:B------:R-:W-:Y:S01]  /*00c0*/  IMAD R7, R2, R3, RZ ;  /* 0x0000000302077224 */ /* 0x000fe200078e02ff */
[----:B------:R-:W0:Y:S01]  /*00d0*/  LDCU.64 UR4, c[0x0][0x358] ;  /* 0x00006b00ff0477ac */ /* 0x000e220008000a00 */
[----:B------:R-:W-:Y:S02]  /*00e0*/  BSSY.RECONVERGENT B0, `(.L_x_0) ;  /* 0x0000052000007945 */ /* 0x000fe40003800200 */
[----:B------:R-:W-:Y:S01]  /*00f0*/  IMAD.IADD R2, R3, 0x1, R7 ;  /* 0x0000000103027824 */ /* 0x000fe200078e0207 */
[----:B------:R-:W1:Y:S04]  /*0100*/  LDCU UR6, c[0x0][0x3a4] ;  /* 0x00007480ff0677ac */ /* 0x000e680008000800 */
[C---:B------:R-:W-:Y:S01]  /*0110*/  VIADDMNMX R4, R7.reuse, 0x1, R2, !PT ;  /* 0x0000000107047846 */ /* 0x040fe20007800102 */
[----:B------:R-:W2:Y:S03]  /*0120*/  LDCU UR7, c[0x0][0x39c] ;  /* 0x00007380ff0777ac */ /* 0x000ea60008000800 */
[C---:B------:R-:W-:Y:S01]  /*0130*/  IADD3 R3, PT, PT, -R7.reuse, R4, RZ ;  /* 0x0000000407037210 */ /* 0x040fe20007ffe1ff */
[----:B------:R-:W-:-:S03]  /*0140*/  IMAD.IADD R4, R7, 0x1, -R4 ;  /* 0x0000000107047824 */ /* 0x000fc600078e0a04 */
[----:B------:R-:W-:Y:S02]  /*0150*/  LOP3.LUT P1, R16, R3, 0x3, RZ, 0xc0, !PT ;  /* 0x0000000303107812 */ /* 0x000fe4000782c0ff */
[----:B------:R-:W-:-:S11]  /*0160*/  ISETP.GT.U32.AND P0, PT, R4, -0x4, PT ;  /* 0xfffffffc0400780c */ /* 0x000fd60003f04070 */
[----:B012---:R-:W-:Y:S05]  /*0170*/  @!P1 BRA `(.L_x_1) ;  /* 0x0000000400209947 */ /* 0x007fea0003800000 */
[----:B------:R-:W-:Y:S01]  /*0180*/  IABS R3, R0 ;  /* 0x0000000000037213 */ /* 0x000fe20000000000 */
[----:B------:R-:W0:Y:S01]  /*0190*/  LDC.64 R4, c[0x0][0x390] ;  /* 0x0000e400ff047b82 */ /* 0x000e220000000a00 */
[----:B------:R-:W-:Y:S01]  /*01a0*/  ISETP.NE.AND P1, PT, R6, RZ, PT ;  /* 0x000000ff0600720c */ /* 0x000fe20003f25270 */
[----:B------:R-:W-:Y:S01]  /*01b0*/  IMAD.MOV R16, RZ, RZ, -R16 ;  /* 0x000000ffff107224 */ /* 0x000fe200078e0a10 */
[----:B------:R-:W1:Y:S05]  /*01c0*/  I2F.RP R12, R3 ;  /* 0x00000003000c7306 */ /* 0x000e6a0000209400 */
[----:B------:R-:W2:Y:S08]  /*01d0*/  LDC.64 R8, c[0x0][0x380] ;  /* 0x0000e000ff087b82 */ /* 0x000eb00000000a00 */
[----:B------:R-:W3:Y:S01]  /*01e0*/  LDC.64 R10, c[0x0][0x388] ;  /* 0x0000e200ff0a7b82 */ /* 0x000ee20000000a00 */
[----:B-1----:R-:W1:Y:S02]  /*01f0*/  MUFU.RCP R12, R12 ;  /* 0x0000000c000c7308 */ /* 0x002e640000001000 */
[----:B-1----:R-:W-:-:S06]  /*0200*/  VIADD R15, R12, 0xffffffe ;  /* 0x0ffffffe0c0f7836 */ /* 0x002fcc0000000000 */
[----:B------:R-:W1:Y:S02]  /*0210*/  F2I.FTZ.U32.TRUNC.NTZ R15, R15 ;  /* 0x0000000f000f7305 */ /* 0x000e64000021f000 */
[----:B-1----:R-:W-:-:S05]  /*0220*/  IADD3 R14, PT, PT, RZ, -R15, RZ ;  /* 0x8000000fff0e7210 */ /* 0x002fca0007ffe0ff */
[----:B------:R-:W-:Y:S02]  /*0230*/  IMAD R13, R14, R3, RZ ;  /* 0x000000030e0d7224 */ /* 0x000fe400078e02ff */
[----:B------:R-:W-:-:S04]  /*0240*/  IMAD.MOV.U32 R14, RZ, RZ, RZ ;  /* 0x000000ffff0e7224 */ /* 0x000fc800078e00ff */
[----:B------:R-:W-:Y:S01]  /*0250*/  IMAD.HI.U32 R14, R15, R13, R14 ;  /* 0x0000000d0f0e7227 */ /* 0x000fe200078e000e */
[----:B0-23--:R-:W-:-:S07]  /*0260*/  LOP3.LUT R15, RZ, R6, RZ, 0x33, !PT ;  /* 0x00000006ff0f7212 */ /* 0x00dfce00078e33ff */
.L_x_2:
[----:B------:R-:W-:Y:S02]  /*0270*/  MOV R6, UR7 ;  /* 0x0000000700067c02 */ /* 0x000fe40008000f00 */
[----:B------:R-:W-:Y:S02]  /*0280*/  IABS R12, R0 ;  /* 0x00000000000c7213 */ /* 0x000fe40000000000 */
[----:B------:R-:W-:Y:S02]  /*0290*/  IABS R13, R7 ;  /* 0x00000007000d7213 */ /* 0x000fe40000000000 */
[----:B0-----:R-:W-:Y:S01]  /*02a0*/  IABS R17, R6 ;  /* 0x0000000600117213 */ /* 0x001fe20000000000 */
[----:B------:R-:W-:Y:S02]  /*02b0*/  IMAD.MOV R12, RZ, RZ, -R12 ;  /* 0x000000ffff0c7224 */ /* 0x000fe400078e0a0c */
[----:B------:R-:W-:Y:S01]  /*02c0*/  IMAD.HI.U32 R18, R14, R13, RZ ;  /* 0x0000000d0e127227 */ /* 0x000fe200078e00ff */
[----:B------:R-:W0:Y:S03]  /*02d0*/  I2F.RP R19, R17 ;  /* 0x0000001100137306 */ /* 0x000e260000209400 */
[----:B------:R-:W-:Y:S01]  /*02e0*/  IMAD R12, R18, R12, R13 ;  /* 0x0000000c120c7224 */ /* 0x000fe200078e020d */
[----:B------:R-:W-:-:S04]  /*02f0*/  IABS R13, R0 ;  /* 0x00000000000d7213 */ /* 0x000fc80000000000 */
[----:B------:R-:W-:Y:S01]  /*0300*/  ISETP.GT.U32.AND P4, PT, R3, R12, PT ;  /* 0x0000000c0300720c */ /* 0x000fe20003f84070 */
[----:B0-----:R-:W0:-:S12]  /*0310*/  MUFU.RCP R19, R19 ;  /* 0x0000001300137308 */ /* 0x001e180000001000 */
[----:B------:R-:W-:Y:S02]  /*0320*/  @!P4 IMAD.IADD R12, R12, 0x1, -R13 ;  /* 0x000000010c0cc824 */ /* 0x000fe400078e0a0d */
[----:B------:R-:W-:Y:S01]  /*0330*/  @!P4 VIADD R18, R18, 0x1 ;  /* 0x000000011212c836 */ /* 0x000fe20000000000 */
[----:B------:R-:W-:Y:S02]  /*0340*/  ISETP.NE.AND P4, PT, R0, RZ, PT ;  /* 0x000000ff0000720c */ /* 0x000fe40003f85270 */
[----:B------:R-:W-:Y:S02]  /*0350*/  ISETP.GE.U32.AND P2, PT, R12, R3, PT ;  /* 0x000000030c00720c */ /* 0x000fe40003f46070 */
[----:B------:R-:W-:-:S04]  /*0360*/  LOP3.LUT R12, R7, R0, RZ, 0x3c, !PT ;  /* 0x00000000070c7212 */ /* 0x000fc800078e3cff */
[----:B------:R-:W-:Y:S02]  /*0370*/  ISETP.GE.AND P3, PT, R12, RZ, PT ;  /* 0x000000ff0c00720c */ /* 0x000fe40003f66270 */
[----:B0-----:R-:W-:-:S04]  /*0380*/  IADD3 R12, PT, PT, R19, 0xffffffe, RZ ;  /* 0x0ffffffe130c7810 */ /* 0x001fc80007ffe0ff */
[----:B------:R0:W1:Y:S01]  /*0390*/  F2I.FTZ.U32.TRUNC.NTZ R13, R12 ;  /* 0x0000000c000d7305 */ /* 0x000062000021f000 */
[----:B------:R-:W-:-:S06]  /*03a0*/  @P2 VIADD R18, R18, 0x1 ;  /* 0x0000000112122836 */ /* 0x000fcc0000000000 */
[----:B------:R-:W-:Y:S02]  /*03b0*/  @!P3 IADD3 R18, PT, PT, -R18, RZ, RZ ;  /* 0x000000ff1212b210 */ /* 0x000fe40007ffe1ff */
[----:B------:R-:W-:Y:S01]  /*03c0*/  @!P4 LOP3.LUT R18, RZ, R0, RZ, 0x33, !PT ;  /* 0x00000000ff12c212 */ /* 0x000fe200078e33ff */
[----:B0-----:R-:W-:-:S03]  /*03d0*/  IMAD.MOV.U32 R12, RZ, RZ, RZ ;  /* 0x000000ffff0c7224 */ /* 0x001fc600078e00ff */
[----:B------:R-:W-:Y:S01]  /*03e0*/  IADD3 R19, PT, PT, -R18, RZ, RZ ;  /* 0x000000ff12137210 */ /* 0x000fe20007ffe1ff */
[----:B-1----:R-:W-:-:S04]  /*03f0*/  IMAD.MOV R20, RZ, RZ, -R13 ;  /* 0x000000ffff147224 */ /* 0x002fc800078e0a0d */
[----:B------:R-:W-:Y:S02]  /*0400*/  IMAD R19, R0, R19, R7 ;  /* 0x0000001300137224 */ /* 0x000fe400078e0207 */
[----:B------:R-:W-:-:S03]  /*0410*/  IMAD R21, R20, R17, RZ ;  /* 0x0000001114157224 */ /* 0x000fc600078e02ff */
[----:B------:R-:W-:Y:S01]  /*0420*/  IABS R20, R19 ;  /* 0x0000001300147213 */ /* 0x000fe20000000000 */
[----:B------:R-:W-:-:S06]  /*0430*/  IMAD.HI.U32 R12, R13, R21, R12 ;  /* 0x000000150d0c7227 */ /* 0x000fcc00078e000c */
[----:B------:R-:W-:-:S05]  /*0440*/  IMAD.HI.U32 R12, R12, R20, RZ ;  /* 0x000000140c0c7227 */ /* 0x000fca00078e00ff */
[----:B------:R-:W-:-:S05]  /*0450*/  IADD3 R13, PT, PT, -R12, RZ, RZ ;  /* 0x000000ff0c0d7210 */ /* 0x000fca0007ffe1ff */
[----:B------:R-:W-:Y:S01]  /*0460*/  IMAD R20, R17, R13, R20 ;  /* 0x0000000d11147224 */ /* 0x000fe200078e0214 */
[----:B------:R-:W-:-:S04]  /*0470*/  LOP3.LUT R13, R19, R6, RZ, 0x3c, !PT ;  /* 0x00000006130d7212 */ /* 0x000fc800078e3cff */
[----:B------:R-:W-:Y:S02]  /*0480*/  ISETP.GT.U32.AND P3, PT, R17, R20, PT ;  /* 0x000000141100720c */ /* 0x000fe40003f64070 */
[----:B------:R-:W-:-:S11]  /*0490*/  ISETP.GE.AND P4, PT, R13, RZ, PT ;  /* 0x000000ff0d00720c */ /* 0x000fd60003f86270 */
[----:B------:R-:W-:Y:S01]  /*04a0*/  @!P3 IMAD.IADD R20, R20, 0x1, -R17 ;  /* 0x000000011414b824 */ /* 0x000fe200078e0a11 */
[----:B------:R-:W-:-:S04]  /*04b0*/  @!P3 IADD3 R12, PT, PT, R12, 0x1, RZ ;  /* 0x000000010c0cb810 */ /* 0x000fc80007ffe0ff */
[----:B------:R-:W-:-:S13]  /*04c0*/  ISETP.GE.U32.AND P2, PT, R20, R17, PT ;  /* 0x000000111400720c */ /* 0x000fda0003f46070 */
[----:B------:R-:W-:-:S05]  /*04d0*/  @P2 VIADD R12, R12, 0x1 ;  /* 0x000000010c0c2836 */ /* 0x000fca0000000000 */
[----:B------:R-:W-:-:S04]  /*04e0*/  @!P4 IADD3 R12, PT, PT, -R12, RZ, RZ ;  /* 0x000000ff0c0cc210 */ /* 0x000fc80007ffe1ff */
[----:B------:R-:W-:-:S05]  /*04f0*/  SEL R13, R15, R12, !P1 ;  /* 0x0000000c0f0d7207 */ /* 0x000fca0004800000 */
[----:B------:R-:W-:Y:S02]  /*0500*/  IMAD.MOV R17, RZ, RZ, -R13 ;  /* 0x000000ffff117224 */ /* 0x000fe400078e0a0d */
[----:B------:R-:W-:Y:S02]  /*0510*/  IMAD R21, R13, UR6, R18 ;  /* 0x000000060d157c24 */ /* 0x000fe4000f8e0212 */
[----:B------:R-:W-:Y:S02]  /*0520*/  IMAD R17, R6, R17, R19 ;  /* 0x0000001106117224 */ /* 0x000fe400078e0213 */
[----:B------:R-:W-:-:S04]  /*0530*/  IMAD.WIDE R12, R19, 0x4, R8 ;  /* 0x00000004130c7825 */ /* 0x000fc800078e0208 */
[----:B------:R-:W-:Y:S02]  /*0540*/  IMAD R17, R17, UR6, R18 ;  /* 0x0000000611117c24 */ /* 0x000fe4000f8e0212 */
[----:B------:R-:W-:Y:S01]  /*0550*/  IMAD.WIDE R18, R21, 0x4, R4 ;  /* 0x0000000415127825 */ /* 0x000fe200078e0204 */
[----:B------:R-:W2:Y:S03]  /*0560*/  LDG.E R12, desc[UR4][R12.64] ;  /* 0x000000040c0c7981 */ /* 0x000ea6000c1e1900 */
[----:B------:R-:W-:Y:S02]  /*0570*/  IMAD.WIDE R20, R17, 0x4, R10 ;  /* 0x0000000411147825 */ /* 0x000fe400078e020a */
[----:B------:R-:W2:Y:S04]  /*0580*/  LDG.E R17, desc[UR4][R18.64] ;  /* 0x0000000412117981 */ /* 0x000ea8000c1e1900 */
[----:B------:R-:W2:Y:S01]  /*0590*/  LDG.E R21, desc[UR4][R20.64] ;  /* 0x0000000414157981 */ /* 0x000ea2000c1e1900 */
[----:B------:R-:W-:-:S04]  /*05a0*/  IADD3 R16, PT, PT, R16, 0x1, RZ ;  /* 0x0000000110107810 */ /* 0x000fc80007ffe0ff */
[----:B------:R-:W-:Y:S01]  /*05b0*/  ISETP.NE.AND P2, PT, R16, RZ, PT ;  /* 0x000000ff1000720c */ /* 0x000fe20003f45270 */
[----:B------:R-:W-:Y:S02]  /*05c0*/  VIADD R7, R7, 0x1 ;  /* 0x0000000107077836 */ /* 0x000fe40000000000 */
[----:B--2---:R-:W-:-:S05]  /*05d0*/  FFMA R17, R12, R21, R17 ;  /* 0x000000150c117223 */ /* 0x004fca0000000011 */
[----:B------:R0:W-:Y:S05]  /*05e0*/  STG.E desc[UR4][R18.64], R17 ;  /* 0x0000001112007986 */ /* 0x0001ea000c101904 */
[----:B------:R-:W-:Y:S05]  /*05f0*/  @P2 BRA `(.L_x_2) ;  /* 0xfffffffc001c2947 */ /* 0x000fea000383ffff */
.L_x_1:
[----:B------:R-:W-:Y:S05]  /*0600*/  BSYNC.RECONVERGENT B0 ;  /* 0x0000000000007941 */ /* 0x000fea0003800200 */
.L_x_0:
[----:B------:R-:W-:Y:S05]  /*0610*/  @P0 EXIT ;  /* 0x000000000000094d */ /* 0x000fea0003800000 */
[----:B------:R-:W-:Y:S01]  /*0620*/  IABS R4, R0 ;  /* 0x0000000000047213 */ /* 0x000fe20000000000 */
[----:B------:R-:W1:Y:S01]  /*0630*/  LDC R5, c[0x0][0x39c] ;  /* 0x0000e700ff057b82 */ /* 0x000e620000000800 */
[----:B------:R-:W2:Y:S02]  /*0640*/  LDCU UR6, c[0x0][0x3a4] ;  /* 0x00007480ff0677ac */ /* 0x000ea40008000800 */
[----:B------:R-:W3:Y:S05]  /*0650*/  I2F.RP R3, R4 ;  /* 0x0000000400037306 */ /* 0x000eea0000209400 */
[----:B------:R-:W4:Y:S08]  /*0660*/  LDC.64 R10, c[0x0][0x390] ;  /* 0x0000e400ff0a7b82 */ /* 0x000f300000000a00 */
[----:B------:R-:W1:Y:S01]  /*0670*/  LDC.64 R12, c[0x0][0x380] ;  /* 0x0000e000ff0c7b82 */ /* 0x000e620000000a00 */
[----:B---3--:R-:W3:Y:S07]  /*0680*/  MUFU.RCP R3, R3 ;  /* 0x0000000300037308 */ /* 0x008eee0000001000 */
[----:B------:R-:W1:Y:S01]  /*0690*/  LDC.64 R14, c[0x0][0x388] ;  /* 0x0000e200ff0e7b82 */ /* 0x000e620000000a00 */
[----:B---3--:R-:W-:-:S04]  /*06a0*/  IADD3 R8, PT, PT, R3, 0xffffffe, RZ ;  /* 0x0ffffffe03087810 */ /* 0x008fc80007ffe0ff */
[----:B------:R3:W0:Y:S02]  /*06b0*/  F2I.FTZ.U32.TRUNC.NTZ R9, R8 ;  /* 0x0000000800097305 */ /* 0x000624000021f000 */
[----:B---3--:R-:W-:Y:S02]  /*06c0*/  HFMA2 R8, -RZ, RZ, 0, 0 ;  /* 0x00000000ff087431 */ /* 0x008fe400000001ff */
[----:B0-----:R-:W-:-:S04]  /*06d0*/  IMAD.MOV R17, RZ, RZ, -R9 ;  /* 0x000000ffff117224 */ /* 0x001fc800078e0a09 */
[----:B------:R-:W-:-:S04]  /*06e0*/  IMAD R17, R17, R4, RZ ;  /* 0x0000000411117224 */ /* 0x000fc800078e02ff */
[----:B--2-4-:R-:W-:-:S07]  /*06f0*/  IMAD.HI.U32 R3, R9, R17, R8 ;  /* 0x0000001109037227 */ /* 0x014fce00078e0008 */
.L_x_3:
[----:B------:R-:W-:Y:S02]  /*0700*/  IABS R8, R7 ;  /* 0x0000000700087213 */ /* 0x000fe40000000000 */
[----:B------:R-:W-:Y:S02]  /*0710*/  IABS R6, R0 ;  /* 0x0000000000067213 */ /* 0x000fe40000000000 */
[-C--:B-1----:R-:W-:Y:S01]  /*0720*/  IABS R9, R5.reuse ;  /* 0x0000000500097213 */ /* 0x082fe20000000000 */
[----:B------:R-:W-:Y:S01]  /*0730*/  IMAD.HI.U32 R3, R3, R8, RZ ;  /* 0x0000000803037227 */ /* 0x000fe200078e00ff */
[----:B------:R-:W-:Y:S02]  /*0740*/  LOP3.LUT R24, RZ, R0, RZ, 0x33, !PT ;  /* 0x00000000ff187212 */ /* 0x000fe400078e33ff */
[----:B0-----:R-:W0:Y:S01]  /*0750*/  I2F.RP R16, R9 ;  /* 0x0000000900107306 */ /* 0x001e220000209400 */
[----:B------:R-:W-:Y:S01]  /*0760*/  IMAD.MOV R6, RZ, RZ, -R6 ;  /* 0x000000ffff067224 */ /* 0x000fe200078e0a06 */
[----:B------:R-:W-:-:S03]  /*0770*/  LOP3.LUT R25, RZ, R5, RZ, 0x33, !PT ;  /* 0x00000005ff197212 */ /* 0x000fc600078e33ff */
[----:B------:R-:W-:Y:S01]  /*0780*/  IMAD R17, R3, R6, R8 ;  /* 0x0000000603117224 */ /* 0x000fe200078e0208 */
[----:B------:R-:W-:-:S04]  /*0790*/  IABS R8, R0 ;  /* 0x0000000000087213 */ /* 0x000fc80000000000 */
[----:B------:R-:W-:Y:S01]  /*07a0*/  ISETP.GT.U32.AND P1, PT, R4, R17, PT ;  /* 0x000000110400720c */ /* 0x000fe20003f24070 */
[----:B0-----:R-:W0:-:S12]  /*07b0*/  MUFU.RCP R16, R16 ;  /* 0x0000001000107308 */ /* 0x001e180000001000 */
[----:B------:R-:W-:Y:S02]  /*07c0*/  @!P1 IADD3 R17, PT, PT, R17, -R8, RZ ;  /* 0x8000000811119210 */ /* 0x000fe40007ffe0ff */
[----:B------:R-:W-:Y:S02]  /*07d0*/  @!P1 IADD3 R3, PT, PT, R3, 0x1, RZ ;  /* 0x0000000103039810 */ /* 0x000fe40007ffe0ff */
[----:B------:R-:W-:Y:S02]  /*07e0*/  ISETP.GE.U32.AND P0, PT, R17, R4, PT ;  /* 0x000000041100720c */ /* 0x000fe40003f06070 */
[----:B------:R-:W-:Y:S01]  /*07f0*/  LOP3.LUT R4, R7, R0, RZ, 0x3c, !PT ;  /* 0x0000000007047212 */ /* 0x000fe200078e3cff */
[----:B0-----:R-:W-:-:S03]  /*0800*/  VIADD R26, R16, 0xffffffe ;  /* 0x0ffffffe101a7836 */ /* 0x001fc60000000000 */
[----:B------:R-:W-:Y:S01]  /*0810*/  ISETP.GE.AND P2, PT, R4, RZ, PT ;  /* 0x000000ff0400720c */ /* 0x000fe20003f46270 */
[----:B------:R0:W1:Y:S06]  /*0820*/  F2I.FTZ.U32.TRUNC.NTZ R27, R26 ;  /* 0x0000001a001b7305 */ /* 0x00006c000021f000 */
[----:B------:R-:W-:Y:S01]  /*0830*/  @P0 VIADD R3, R3, 0x1 ;  /* 0x0000000103030836 */ /* 0x000fe20000000000 */
[----:B------:R-:W-:Y:S01]  /*0840*/  ISETP.NE.AND P0, PT, R0, RZ, PT ;  /* 0x000000ff0000720c */ /* 0x000fe20003f05270 */
[----:B0-----:R-:W-:-:S04]  /*0850*/  IMAD.MOV.U32 R26, RZ, RZ, RZ ;  /* 0x000000ffff1a7224 */ /* 0x001fc800078e00ff */
[----:B------:R-:W-:-:S04]  /*0860*/  @!P2 IADD3 R3, PT, PT, -R3, RZ, RZ ;  /* 0x000000ff0303a210 */ /* 0x000fc80007ffe1ff */
[----:B------:R-:W-:Y:S01]  /*0870*/  SEL R3, R24, R3, !P0 ;  /* 0x0000000318037207 */ /* 0x000fe20004000000 */
[----:B-1----:R-:W-:-:S03]  /*0880*/  IMAD.MOV R4, RZ, RZ, -R27 ;  /* 0x000000ffff047224 */ /* 0x002fc600078e0a1b */
[----:B------:R-:W-:Y:S01]  /*0890*/  IADD3 R18, PT, PT, -R3, RZ, RZ ;  /* 0x000000ff03127210 */ /* 0x000fe20007ffe1ff */
[----:B------:R-:W-:-:S04]  /*08a0*/  IMAD R17, R4, R9, RZ ;  /* 0x0000000904117224 */ /* 0x000fc800078e02ff */
[----:B------:R-:W-:Y:S02]  /*08b0*/  IMAD R18, R0, R18, R7 ;  /* 0x0000001200127224 */ /* 0x000fe400078e0207 */
[----:B------:R-:W-:-:S03]  /*08c0*/  IMAD.HI.U32 R26, R27, R17, R26 ;  /* 0x000000111b1a7227 */ /* 0x000fc600078e001a */
[----:B------:R-:W-:-:S05]  /*08d0*/  IABS R16, R18 ;  /* 0x0000001200107213 */ /* 0x000fca0000000000 */
[----:B------:R-:W-:-:S05]  /*08e0*/  IMAD.HI.U32 R4, R26, R16, RZ ;  /* 0x000000101a047227 */ /* 0x000fca00078e00ff */
[----:B------:R-:W-:-:S05]  /*08f0*/  IADD3 R17, PT, PT, -R4, RZ, RZ ;  /* 0x000000ff04117210 */ /* 0x000fca0007ffe1ff */
[----:B------:R-:W-:-:S05]  /*0900*/  IMAD R16, R9, R17, R16 ;  /* 0x0000001109107224 */ /* 0x000fca00078e0210 */
[----:B------:R-:W-:-:S13]  /*0910*/  ISETP.GT.U32.AND P2, PT, R9, R16, PT ;  /* 0x000000100900720c */ /* 0x000fda0003f44070 */
[----:B------:R-:W-:Y:S01]  /*0920*/  @!P2 IMAD.IADD R16, R16, 0x1, -R9 ;  /* 0x000000011010a824 */ /* 0x000fe200078e0a09 */
[----:B------:R-:W-:-:S04]  /*0930*/  @!P2 IADD3 R4, PT, PT, R4, 0x1, RZ ;  /* 0x000000010404a810 */ /* 0x000fc80007ffe0ff */
[----:B------:R-:W-:Y:S02]  /*0940*/  ISETP.GE.U32.AND P1, PT, R16, R9, PT ;  /* 0x000000091000720c */ /* 0x000fe40003f26070 */
[----:B------:R-:W-:-:S04]  /*0950*/  LOP3.LUT R16, R18, R5, RZ, 0x3c, !PT ;  /* 0x0000000512107212 */ /* 0x000fc800078e3cff */
[----:B------:R-:W-:-:S07]  /*0960*/  ISETP.GE.AND P3, PT, R16, RZ, PT ;  /* 0x000000ff1000720c */ /* 0x000fce0003f66270 */
[----:B------:R-:W-:Y:S01]  /*0970*/  @P1 VIADD R4, R4, 0x1 ;  /* 0x0000000104041836 */ /* 0x000fe20000000000 */
[----:B------:R-:W-:-:S05]  /*0980*/  ISETP.NE.AND P1, PT, R5, RZ, PT ;  /* 0x000000ff0500720c */ /* 0x000fca0003f25270 */
        /* <DEDUP_REMOVED lines=8> */
[----:B------:R0:W2:Y:S03]  /*0a10*/  LDG.E R18, desc[UR4][R18.64] ;  /* 0x0000000412127981 */ /* 0x0000a6000c1e1900 */
[----:B------:R-:W-:Y:S01]  /*0a20*/  IMAD.WIDE R16, R17, 0x4, R14 ;  /* 0x0000000411107825 */ /* 0x000fe200078e020e */
[----:B------:R-:W2:Y:S05]  /*0a30*/  LDG.E R27, desc[UR4][R20.64] ;  /* 0x00000004141b7981 */ /* 0x000eaa000c1e1900 */
[----:B------:R1:W2:Y:S01]  /*0a40*/  LDG.E R16, desc[UR4][R16.64] ;  /* 0x0000000410107981 */ /* 0x0002a2000c1e1900 */
[----:B------:R-:W3:Y:S08]  /*0a50*/  I2F.RP R28, R8 ;  /* 0x00000008001c7306 */ /* 0x000ef00000209400 */
[----:B---3--:R-:W3:Y:S02]  /*0a60*/  MUFU.RCP R28, R28 ;  /* 0x0000001c001c7308 */ /* 0x008ee40000001000 */
[----:B---3--:R-:W-:-:S06]  /*0a70*/  IADD3 R22, PT, PT, R28, 0xffffffe, RZ ;  /* 0x0ffffffe1c167810 */ /* 0x008fcc0007ffe0ff */
[----:B------:R3:W4:Y:S01]  /*0a80*/  F2I.FTZ.U32.TRUNC.NTZ R23, R22 ;  /* 0x0000001600177305 */ /* 0x000722000021f000 */
[----:B0-----:R-:W-:Y:S01]  /*0a90*/  VIADD R19, R7, 0x1 ;  /* 0x0000000107137836 */ /* 0x001fe20000000000 */
[----:B---3--:R-:W-:Y:S01]  /*0aa0*/  MOV R22, RZ ;  /* 0x000000ff00167202 */ /* 0x008fe20000000f00 */
[----:B----4-:R-:W-:-:S04]  /*0ab0*/  IMAD.MOV R3, RZ, RZ, -R23 ;  /* 0x000000ffff037224 */ /* 0x010fc800078e0a17 */
[----:B------:R-:W-:Y:S01]  /*0ac0*/  IMAD R3, R3, R8, RZ ;  /* 0x0000000803037224 */ /* 0x000fe200078e02ff */
[----:B------:R-:W-:-:S03]  /*0ad0*/  IABS R4, R19 ;  /* 0x0000001300047213 */ /* 0x000fc60000000000 */
[----:B------:R-:W-:-:S06]  /*0ae0*/  IMAD.HI.U32 R3, R23, R3, R22 ;  /* 0x0000000317037227 */ /* 0x000fcc00078e0016 */
[----:B-1----:R-:W-:-:S04]  /*0af0*/  IMAD.HI.U32 R17, R3, R4, RZ ;  /* 0x0000000403117227 */ /* 0x002fc800078e00ff */
[----:B------:R-:W-:Y:S01]  /*0b00*/  IMAD R23, R17, R6, R4 ;  /* 0x0000000611177224 */ /* 0x000fe200078e0204 */
[----:B------:R-:W-:-:S04]  /*0b10*/  MOV R4, R8 ;  /* 0x0000000800047202 */ /* 0x000fc80000000f00 */
[----:B------:R-:W-:Y:S02]  /*0b20*/  ISETP.GT.U32.AND P3, PT, R4, R23, PT ;  /* 0x000000170400720c */ /* 0x000fe40003f64070 */
[----:B------:R-:W-:-:S11]  /*0b30*/  LOP3.LUT R22, R19, R0, RZ, 0x3c, !PT ;  /* 0x0000000013167212 */ /* 0x000fd600078e3cff */
[----:B------:R-:W-:-:S05]  /*0b40*/  @!P3 IMAD.IADD R23, R23, 0x1, -R8 ;  /* 0x000000011717b824 */ /* 0x000fca00078e0a08 */
[----:B------:R-:W-:Y:S02]  /*0b50*/  ISETP.GE.U32.AND P2, PT, R23, R4, PT ;  /* 0x000000041700720c */ /* 0x000fe40003f46070 */
[----:B------:R-:W-:Y:S02]  /*0b60*/  ISETP.GE.AND P4, PT, R22, RZ, PT ;  /* 0x000000ff1600720c */ /* 0x000fe40003f86270 */
[----:B------:R-:W-:-:S09]  /*0b70*/  @!P3 IADD3 R17, PT, PT, R17, 0x1, RZ ;  /* 0x000000011111b810 */ /* 0x000fd20007ffe0ff */
[----:B------:R-:W-:-:S05]  /*0b80*/  @P2 VIADD R17, R17, 0x1 ;  /* 0x0000000111112836 */ /* 0x000fca0000000000 */
[----:B------:R-:W-:-:S04]  /*0b90*/  @!P4 IADD3 R17, PT, PT, -R17, RZ, RZ ;  /* 0x000000ff1111c210 */ /* 0x000fc80007ffe1ff */
[----:B------:R-:W-:-:S05]  /*0ba0*/  SEL R17, R24, R17, !P0 ;  /* 0x0000001118117207 */ /* 0x000fca0004000000 */
[----:B------:R-:W-:-:S04]  /*0bb0*/  IMAD.MOV R22, RZ, RZ, -R17 ;  /* 0x000000ffff167224 */ /* 0x000fc800078e0a11 */
[----:B------:R-:W-:-:S05]  /*0bc0*/  IMAD R22, R0, R22, R19 ;  /* 0x0000001600167224 */ /* 0x000fca00078e0213 */
[----:B------:R-:W-:Y:S01]  /*0bd0*/  IABS R19, R22 ;  /* 0x0000001600137213 */ /* 0x000fe20000000000 */
[----:B--2---:R-:W-:-:S04]  /*0be0*/  FFMA R27, R18, R16, R27 ;  /* 0x00000010121b7223 */ /* 0x004fc8000000001b */
[----:B------:R-:W-:-:S05]  /*0bf0*/  IMAD.HI.U32 R16, R26, R19, RZ ;  /* 0x000000131a107227 */ /* 0x000fca00078e00ff */
[----:B------:R-:W-:-:S05]  /*0c00*/  IADD3 R18, PT, PT, -R16, RZ, RZ ;  /* 0x000000ff10127210 */ /* 0x000fca0007ffe1ff */
[----:B------:R-:W-:-:S05]  /*0c10*/  IMAD R18, R9, R18, R19 ;  /* 0x0000001209127224 */ /* 0x000fca00078e0213 */
[----:B------:R-:W-:-:S13]  /*0c20*/  ISETP.GT.U32.AND P3, PT, R9, R18, PT ;  /* 0x000000120900720c */ /* 0x000fda0003f64070 */
[----:B------:R-:W-:-:S05]  /*0c30*/  @!P3 IMAD.IADD R18, R18, 0x1, -R9 ;  /* 0x000000011212b824 */ /* 0x000fca00078e0a09 */
[----:B------:R-:W-:Y:S02]  /*0c40*/  ISETP.GE.U32.AND P2, PT, R18, R9, PT ;  /* 0x000000091200720c */ /* 0x000fe40003f46070 */
[----:B------:R-:W-:-:S04]  /*0c50*/  LOP3.LUT R18, R22, R5, RZ, 0x3c, !PT ;  /* 0x0000000516127212 */ /* 0x000fc800078e3cff */
[----:B------:R-:W-:Y:S02]  /*0c60*/  ISETP.GE.AND P4, PT, R18, RZ, PT ;  /* 0x000000ff1200720c */ /* 0x000fe40003f86270 */
[----:B------:R-:W-:-:S05]  /*0c70*/  @!P3 IADD3 R16, PT, PT, R16, 0x1, RZ ;  /* 0x000000011010b810 */ /* 0x000fca0007ffe0ff */
[----:B------:R-:W-:-:S06]  /*0c80*/  @P2 VIADD R16, R16, 0x1 ;  /* 0x0000000110102836 */ /* 0x000fcc0000000000 */
[----:B------:R-:W-:-:S04]  /*0c90*/  @!P4 IADD3 R16, PT, PT, -R16, RZ, RZ ;  /* 0x000000ff1010c210 */ /* 0x000fc80007ffe1ff */
[----:B------:R-:W-:-:S05]  /*0ca0*/  SEL R16, R25, R16, !P1 ;  /* 0x0000001019107207 */ /* 0x000fca0004800000 */
[----:B------:R-:W-:-:S04]  /*0cb0*/  IMAD.MOV R18, RZ, RZ, -R16 ;  /* 0x000000ffff127224 */ /* 0x000fc800078e0a10 */
[----:B------:R-:W-:Y:S02]  /*0cc0*/  IMAD R18, R5, R18, R22 ;  /* 0x0000001205127224 */ /* 0x000fe400078e0216 */
[--C-:B------:R-:W-:Y:S02]  /*0cd0*/  IMAD R23, R16, UR6, R17.reuse ;  /* 0x0000000610177c24 */ /* 0x100fe4000f8e0211 */
[----:B------:R-:W-:Y:S02]  /*0ce0*/  IMAD R17, R18, UR6, R17 ;  /* 0x0000000612117c24 */ /* 0x000fe4000f8e0211 */
[----:B------:R-:W-:-:S04]  /*0cf0*/  IMAD.WIDE R18, R22, 0x4, R12 ;  /* 0x0000000416127825 */ /* 0x000fc800078e020c */
[----:B------:R-:W-:-:S04]  /*0d00*/  IMAD.WIDE R16, R17, 0x4, R14 ;  /* 0x0000000411107825 */ /* 0x000fc800078e020e */
[----:B------:R-:W-:Y:S01]  /*0d10*/  IMAD.WIDE R22, R23, 0x4, R10 ;  /* 0x0000000417167825 */ /* 0x000fe200078e020a */
[----:B------:R0:W-:Y:S04]  /*0d20*/  STG.E desc[UR4][R20.64], R27 ;  /* 0x0000001b14007986 */ /* 0x0001e8000c101904 */
[----:B------:R1:W2:Y:S04]  /*0d30*/  LDG.E R19, desc[UR4][R18.64] ;  /* 0x0000000412137981 */ /* 0x0002a8000c1e1900 */
[----:B------:R-:W2:Y:S04]  /*0d40*/  LDG.E R28, desc[UR4][R22.64] ;  /* 0x00000004161c7981 */ /* 0x000ea8000c1e1900 */
[----:B------:R3:W2:Y:S01]  /*0d50*/  LDG.E R16, desc[UR4][R16.64] ;  /* 0x0000000410107981 */ /* 0x0006a2000c1e1900 */
[----:B------:R-:W-:-:S04]  /*0d60*/  IADD3 R29, PT, PT, R7, 0x2, RZ ;  /* 0x00000002071d7810 */ /* 0x000fc80007ffe0ff */
[----:B-1----:R-:W-:-:S05]  /*0d70*/  IABS R18, R29 ;  /* 0x0000001d00127213 */ /* 0x002fca0000000000 */
[----:B---3--:R-:W-:-:S04]  /*0d80*/  IMAD.HI.U32 R17, R3, R18, RZ ;  /* 0x0000001203117227 */ /* 0x008fc800078e00ff */
[----:B0-----:R-:W-:-:S05]  /*0d90*/  IMAD R21, R17, R6, R18 ;  /* 0x0000000611157224 */ /* 0x001fca00078e0212 */
        /* <DEDUP_REMOVED lines=33> */
[----:B------:R-:W2:Y:S04]  /*0fb0*/  LDG.E R16, desc[UR4][R16.64] ;  /* 0x0000000410107981 */ /* 0x000ea8000c1e1900 */
[----:B------:R1:W2:Y:S04]  /*0fc0*/  LDG.E R18, desc[UR4][R18.64] ;  /* 0x0000000412127981 */ /* 0x0002a8000c1e1900 */
[----:B------:R-:W2:Y:S01]  /*0fd0*/  LDG.E R29, desc[UR4][R20.64] ;  /* 0x00000004141d7981 */ /* 0x000ea2000c1e1900 */
[----:B------:R-:W-:-:S04]  /*0fe0*/  IADD3 R28, PT, PT, R7, 0x3, RZ ;  /* 0x00000003071c7810 */ /* 0x000fc80007ffe0ff */
[----:B-1----:R-:W-:-:S05]  /*0ff0*/  IABS R19, R28 ;  /* 0x0000001c00137213 */ /* 0x002fca0000000000 */
[----:B------:R-:W-:-:S04]  /*1000*/  IMAD.HI.U32 R17, R3, R19, RZ ;  /* 0x0000001303117227 */ /* 0x000fc800078e00ff */
        /* <DEDUP_REMOVED lines=12> */
[----:B------:R-:W-:-:S05]  /*10d0*/  IABS R6, R8 ;  /* 0x0000000800067213 */ /* 0x000fca0000000000 */
        /* <DEDUP_REMOVED lines=17> */
[----:B--2---:R-:W-:Y:S01]  /*11f0*/  FFMA R29, R16, R18, R29 ;  /* 0x00000012101d7223 */ /* 0x004fe2000000001d */
[----:B------:R-:W-:-:S04]  /*1200*/  IMAD.WIDE R16, R17, 0x4, R14 ;  /* 0x0000000411107825 */ /* 0x000fc800078e020e */
[----:B------:R-:W-:Y:S01]  /*1210*/  IMAD.WIDE R18, R19, 0x4, R10 ;  /* 0x0000000413127825 */ /* 0x000fe200078e020a */
[----:B------:R0:W-:Y:S04]  /*1220*/  STG.E desc[UR4][R20.64], R29 ;  /* 0x0000001d14007986 */ /* 0x0001e8000c101904 */
[----:B------:R-:W2:Y:S04]  /*1230*/  LDG.E R8, desc[UR4][R8.64] ;  /* 0x0000000408087981 */ /* 0x000ea8000c1e1900 */
[----:B------:R-:W2:Y:S04]  /*1240*/  LDG.E R17, desc[UR4][R16.64] ;  /* 0x0000000410117981 */ /* 0x000ea8000c1e1900 */
[----:B------:R-:W2:Y:S01]  /*1250*/  LDG.E R23, desc[UR4][R18.64] ;  /* 0x0000000412177981 */ /* 0x000ea2000c1e1900 */
[----:B------:R-:W-:-:S04]  /*1260*/  IADD3 R7, PT, PT, R7, 0x4, RZ ;  /* 0x0000000407077810 */ /* 0x000fc80007ffe0ff */
[----:B------:R-:W-:Y:S01]  /*1270*/  ISETP.GE.AND P0, PT, R7, R2, PT ;  /* 0x000000020700720c */ /* 0x000fe20003f06270 */
[----:B--2---:R-:W-:-:S05]  /*1280*/  FFMA R23, R8, R17, R23 ;  /* 0x0000001108177223 */ /* 0x004fca0000000017 */
[----:B------:R0:W-:Y:S07]  /*1290*/  STG.E desc[UR4][R18.64], R23 ;  /* 0x0000001712007986 */ /* 0x0001ee000c101904 */
[----:B------:R-:W-:Y:S05]  /*12a0*/  @!P0 BRA `(.L_x_3) ;  /* 0xfffffff400148947 */ /* 0x000fea000383ffff */
[----:B------:R-:W-:Y:S05]  /*12b0*/  EXIT ;  /* 0x000000000000794d */ /* 0x000fea0003800000 */
.L_x_4:
[----:B------:R-:W-:-:S00]  /*12c0*/  BRA `(.L_x_4) ;  /* 0xfffffffc00fc7947 */ /* 0x000fc0000383ffff */
[----:B------:R-:W-:-:S00]  /*12d0*/  NOP ;  /* 0x0000000000007918 */ /* 0x000fc00000000000 */
        /* <DEDUP_REMOVED lines=10> */
.L_x_5:


//--------------------- .nv.shared.reserved.0     --------------------------
	.section	.nv.shared.reserved.0,"aw",@nobits
	.weak		__nv_reservedSMEM_offset_0_alias
	.size		__nv_reservedSMEM_offset_0_alias, 0, 64
	.other		__nv_reservedSMEM_offset_0_alias,@"STO_CUDA_RESERVED_SHARED STV_DEFAULT"
__nv_reservedSMEM_offset_0_alias:
	.zero		0
	.zero		64


//--------------------- .nv.constant0._Z26matrixMultiplicationKernelPfS_S_iiii --------------------------
	.section	.nv.constant0._Z26matrixMultiplicationKernelPfS_S_iiii,"a",@progbits
	.sectionflags	@""
	.align	4
.nv.constant0._Z26matrixMultiplicationKernelPfS_S_iiii:
	.zero		936


//--------------------- SYMBOLS --------------------------

	.type		.nv.reservedSmem.offset0,@object
	.size		.nv.reservedSmem.offset0,0x4
